//
// Generated by NVIDIA NVVM Compiler
//
// Compiler Build ID: CL-36424714
// Cuda compilation tools, release 13.0, V13.0.88
// Based on NVVM 20.0.0
//

.version 9.0
.target sm_100
.address_size 64

	// .globl	_Z9transposePiS_ii

.visible .entry _Z9transposePiS_ii(
	.param .u64 .ptr .align 1 _Z9transposePiS_ii_param_0,
	.param .u64 .ptr .align 1 _Z9transposePiS_ii_param_1,
	.param .u32 _Z9transposePiS_ii_param_2,
	.param .u32 _Z9transposePiS_ii_param_3
)
{
	.reg .pred 	%p<4>;
	.reg .b32 	%r<16>;
	.reg .b64 	%rd<9>;

	ld.param.u64 	%rd1, [_Z9transposePiS_ii_param_0];
	ld.param.u64 	%rd2, [_Z9transposePiS_ii_param_1];
	ld.param.u32 	%r3, [_Z9transposePiS_ii_param_2];
	ld.param.u32 	%r5, [_Z9transposePiS_ii_param_3];
	mov.u32 	%r6, %tid.x;
	mov.u32 	%r7, %ctaid.x;
	mov.u32 	%r8, %ntid.x;
	mad.lo.s32 	%r1, %r7, %r8, %r6;
	mov.u32 	%r9, %tid.y;
	mov.u32 	%r10, %ctaid.y;
	mov.u32 	%r11, %ntid.y;
	mad.lo.s32 	%r12, %r10, %r11, %r9;
	setp.ge.s32 	%p1, %r1, %r3;
	setp.ge.s32 	%p2, %r12, %r5;
	or.pred  	%p3, %p1, %p2;
	@%p3 bra 	$L__BB0_2;
	cvta.to.global.u64 	%rd3, %rd1;
	cvta.to.global.u64 	%rd4, %rd2;
	mad.lo.s32 	%r13, %r5, %r1, %r12;
	mul.wide.s32 	%rd5, %r13, 4;
	add.s64 	%rd6, %rd3, %rd5;
	ld.global.u32 	%r14, [%rd6];
	mad.lo.s32 	%r15, %r3, %r12, %r1;
	mul.wide.s32 	%rd7, %r15, 4;
	add.s64 	%rd8, %rd4, %rd7;
	st.global.u32 	[%rd8], %r14;
$L__BB0_2:
	ret;

}


// ===== COMPILED SASS (sm_100) =====

	.target	sm_100

	.elftype	@"ET_EXEC"


//--------------------- .note.nv.tkinfo           --------------------------
	.section	.note.nv.tkinfo,"",@"SHT_NOTE"
	.sectionflags	@"SHF_NOTE_NV_TKINFO"
	.tkinfo
        /*0018*/ 	.word	0x00000002
        /*0030*/ 	.string	""
        /*0030*/ 	.string	"ptxas"
        /*0030*/ 	.string	"Cuda compilation tools, release 13.0, V13.0.88"
        /*0030*/ 	.string	"Build cuda_13.0.r13.0/compiler.36424714_0"
        /*0030*/ 	.string	"-arch sm_100 -m 64 "



//--------------------- .note.nv.cuinfo           --------------------------
	.section	.note.nv.cuinfo,"",@"SHT_NOTE"
	.sectionflags	@"SHF_NOTE_NV_CUINFO"
        /*0018*/ 	.short	0x0002
        /*001a*/ 	.short	0x0064
        /*001c*/ 	.short	0x0082
	.zero		2


//--------------------- .nv.info                  --------------------------
	.section	.nv.info,"",@"SHT_CUDA_INFO"
	.align	4


	//----- nvinfo : EIATTR_REGCOUNT
	.align		4
        /*0000*/ 	.byte	0x04, 0x2f
        /*0002*/ 	.short	(.L_1 - .L_0)
	.align		4
.L_0:
        /*0004*/ 	.word	index@(_Z9transposePiS_ii)
        /*0008*/ 	.word	0x0000000a


	//----- nvinfo : EIATTR_FRAME_SIZE
	.align		4
.L_1:
        /*000c*/ 	.byte	0x04, 0x11
        /*000e*/ 	.short	(.L_3 - .L_2)
	.align		4
.L_2:
        /*0010*/ 	.word	index@(_Z9transposePiS_ii)
        /*0014*/ 	.word	0x00000000


	//----- nvinfo : EIATTR_MIN_STACK_SIZE
	.align		4
.L_3:
        /*0018*/ 	.byte	0x04, 0x12
        /*001a*/ 	.short	(.L_5 - .L_4)
	.align		4
.L_4:
        /*001c*/ 	.word	index@(_Z9transposePiS_ii)
        /*0020*/ 	.word	0x00000000
.L_5:


//--------------------- .nv.compat                --------------------------
	.section	.nv.compat,"",@"SHT_CUDA_COMPAT_INFO"
	.align	4
        /*0000*/ 	.byte	0x02, 0x09, 0x00, 0x00, 0x02, 0x02, 0x01, 0x00, 0x02, 0x05, 0x05, 0x00, 0x03, 0x07, 0x01, 0x01
        /*0010*/ 	.byte	0x02, 0x03, 0x00, 0x00, 0x02, 0x06, 0x01, 0x00, 0x04, 0x0b, 0x08, 0x00, 0x09, 0x00, 0x00, 0x00
        /*0020*/ 	.byte	0x00, 0x00, 0x00, 0x00


//--------------------- .nv.info._Z9transposePiS_ii --------------------------
	.section	.nv.info._Z9transposePiS_ii,"",@"SHT_CUDA_INFO"
	.sectionflags	@""
	.align	4


	//----- nvinfo : EIATTR_CUDA_API_VERSION
	.align		4
        /*0000*/ 	.byte	0x04, 0x37
        /*0002*/ 	.short	(.L_7 - .L_6)
.L_6:
        /*0004*/ 	.word	0x00000082


	//----- nvinfo : EIATTR_KPARAM_INFO
	.align		4
.L_7:
        /*0008*/ 	.byte	0x04, 0x17
        /*000a*/ 	.short	(.L_9 - .L_8)
.L_8:
        /*000c*/ 	.word	0x00000000
        /*0010*/ 	.short	0x0003
        /*0012*/ 	.short	0x0014
        /*0014*/ 	.byte	0x00, 0xf0, 0x11, 0x00


	//----- nvinfo : EIATTR_KPARAM_INFO
	.align		4
.L_9:
        /*0018*/ 	.byte	0x04, 0x17
        /*001a*/ 	.short	(.L_11 - .L_10)
.L_10:
        /*001c*/ 	.word	0x00000000
        /*0020*/ 	.short	0x0002
        /*0022*/ 	.short	0x0010
        /*0024*/ 	.byte	0x00, 0xf0, 0x11, 0x00


	//----- nvinfo : EIATTR_KPARAM_INFO
	.align		4
.L_11:
        /*0028*/ 	.byte	0x04, 0x17
        /*002a*/ 	.short	(.L_13 - .L_12)
.L_12:
        /*002c*/ 	.word	0x00000000
        /*0030*/ 	.short	0x0001
        /*0032*/ 	.short	0x0008
        /*0034*/ 	.byte	0x00, 0xf5, 0x21, 0x00


	//----- nvinfo : EIATTR_KPARAM_INFO
	.align		4
.L_13:
        /*0038*/ 	.byte	0x04, 0x17
        /*003a*/ 	.short	(.L_15 - .L_14)
.L_14:
        /*003c*/ 	.word	0x00000000
        /*0040*/ 	.short	0x0000
        /*0042*/ 	.short	0x0000
        /*0044*/ 	.byte	0x00, 0xf5, 0x21, 0x00


	//----- nvinfo : EIATTR_SPARSE_MMA_MASK
	.align		4
.L_15:
        /*0048*/ 	.byte	0x03, 0x50
        /*004a*/ 	.short	0x0000


	//----- nvinfo : EIATTR_MAXREG_COUNT
	.align		4
        /*004c*/ 	.byte	0x03, 0x1b
        /*004e*/ 	.short	0x00ff


	//----- nvinfo : EIATTR_MERCURY_ISA_VERSION
	.align		4
        /*0050*/ 	.byte	0x03, 0x5f
        /*0052*/ 	.short	0x0101


	//----- nvinfo : EIATTR_VRC_CTA_INIT_COUNT
	.align		4
        /*0054*/ 	.byte	0x02, 0x4a
	.zero		1
	.zero		1


	//----- nvinfo : EIATTR_EXIT_INSTR_OFFSETS
	.align		4
        /*0058*/ 	.byte	0x04, 0x1c
        /*005a*/ 	.short	(.L_17 - .L_16)


	//   ....[0]....
.L_16:
        /*005c*/ 	.word	0x000000c0


	//   ....[1]....
        /*0060*/ 	.word	0x00000160


	//----- nvinfo : EIATTR_CBANK_PARAM_SIZE
	.align		4
.L_17:
        /*0064*/ 	.byte	0x03, 0x19
        /*0066*/ 	.short	0x0018


	//----- nvinfo : EIATTR_PARAM_CBANK
	.align		4
        /*0068*/ 	.byte	0x04, 0x0a
        /*006a*/ 	.short	(.L_19 - .L_18)
	.align		4
.L_18:
        /*006c*/ 	.word	index@(.nv.constant0._Z9transposePiS_ii)
        /*0070*/ 	.short	0x0380
        /*0072*/ 	.short	0x0018


	//----- nvinfo : EIATTR_SW_WAR
	.align		4
.L_19:
        /*0074*/ 	.byte	0x04, 0x36
        /*0076*/ 	.short	(.L_21 - .L_20)
.L_20:
        /*0078*/ 	.word	0x00000008
.L_21:


//--------------------- .nv.callgraph             --------------------------
	.section	.nv.callgraph,"",@"SHT_CUDA_CALLGRAPH"
	.align	4
	.sectionentsize	8
	.align		4
        /*0000*/ 	.word	0x00000000
	.align		4
        /*0004*/ 	.word	0xffffffff
	.align		4
        /*0008*/ 	.word	0x00000000
	.align		4
        /*000c*/ 	.word	0xfffffffe
	.align		4
        /*0010*/ 	.word	0x00000000
	.align		4
        /*0014*/ 	.word	0xfffffffd
	.align		4
        /*0018*/ 	.word	0x00000000
	.align		4
        /*001c*/ 	.word	0xfffffffc


//--------------------- .text._Z9transposePiS_ii  --------------------------
	.section	.text._Z9transposePiS_ii,"ax",@progbits
	.align	128
        .global         _Z9transposePiS_ii
        .type           _Z9transposePiS_ii,@function
        .size           _Z9transposePiS_ii,(.L_x_1 - _Z9transposePiS_ii)
        .other          _Z9transposePiS_ii,@"STO_CUDA_ENTRY STV_DEFAULT"
_Z9transposePiS_ii:
.text._Z9transposePiS_ii:
[----:B------:R-:W-:Y:S01]  /*0000*/  LDC R1, c[0x0][0x37c] ;  /* 0x0000df00ff017b82 */ /* 0x000fe20000000800 */
[----:B------:R-:W0:Y:S07]  /*0010*/  S2R R7, SR_TID.Y ;  /* 0x0000000000077919 */ /* 0x000e2e0000002200 */
[----:B------:R-:W1:Y:S01]  /*0020*/  LDC R3, c[0x0][0x360] ;  /* 0x0000d800ff037b82 */ /* 0x000e620000000800 */
[----:B------:R-:W2:Y:S01]  /*0030*/  LDCU.64 UR6, c[0x0][0x390] ;  /* 0x00007200ff0677ac */ /* 0x000ea20008000a00 */
[----:B------:R-:W1:Y:S06]  /*0040*/  S2R R0, SR_TID.X ;  /* 0x0000000000007919 */ /* 0x000e6c0000002100 */
[----:B------:R-:W0:Y:S08]  /*0050*/  S2UR UR5, SR_CTAID.Y ;  /* 0x00000000000579c3 */ /* 0x000e300000002600 */
[----:B------:R-:W0:Y:S08]  /*0060*/  LDC R2, c[0x0][0x364] ;  /* 0x0000d900ff027b82 */ /* 0x000e300000000800 */
[----:B------:R-:W1:Y:S01]  /*0070*/  S2UR UR4, SR_CTAID.X ;  /* 0x00000000000479c3 */ /* 0x000e620000002500 */
[----:B0-----:R-:W-:-:S05]  /*0080*/  IMAD R7, R2, UR5, R7 ;  /* 0x0000000502077c24 */ /* 0x001fca000f8e0207 */
[----:B--2---:R-:W-:Y:S01]  /*0090*/  ISETP.GE.AND P0, PT, R7, UR7, PT ;  /* 0x0000000707007c0c */ /* 0x004fe2000bf06270 */
[----:B-1----:R-:W-:-:S05]  /*00a0*/  IMAD R0, R3, UR4, R0 ;  /* 0x0000000403007c24 */ /* 0x002fca000f8e0200 */
[----:B------:R-:W-:-:S13]  /*00b0*/  ISETP.GE.OR P0, PT, R0, UR6, P0 ;  /* 0x0000000600007c0c */ /* 0x000fda0008706670 */
[----:B------:R-:W-:Y:S05]  /*00c0*/  @P0 EXIT ;  /* 0x000000000000094d */ /* 0x000fea0003800000 */
[----:B------:R-:W0:Y:S01]  /*00d0*/  LDC.64 R2, c[0x0][0x380] ;  /* 0x0000e000ff027b82 */ /* 0x000e220000000a00 */
[----:B------:R-:W1:Y:S01]  /*00e0*/  LDCU.64 UR4, c[0x0][0x358] ;  /* 0x00006b00ff0477ac */ /* 0x000e620008000a00 */
[----:B------:R-:W-:-:S04]  /*00f0*/  IMAD R5, R0, UR7, R7 ;  /* 0x0000000700057c24 */ /* 0x000fc8000f8e0207 */
[----:B0-----:R-:W-:Y:S02]  /*0100*/  IMAD.WIDE R2, R5, 0x4, R2 ;  /* 0x0000000405027825 */ /* 0x001fe400078e0202 */
[----:B------:R-:W0:Y:S04]  /*0110*/  LDC.64 R4, c[0x0][0x388] ;  /* 0x0000e200ff047b82 */ /* 0x000e280000000a00 */
[----:B-1----:R-:W2:Y:S01]  /*0120*/  LDG.E R3, desc[UR4][R2.64] ;  /* 0x0000000402037981 */ /* 0x002ea2000c1e1900 */
[----:B------:R-:W-:-:S04]  /*0130*/  IMAD R7, R7, UR6, R0 ;  /* 0x0000000607077c24 */ /* 0x000fc8000f8e0200 */
[----:B0-----:R-:W-:-:S05]  /*0140*/  IMAD.WIDE R4, R7, 0x4, R4 ;  /* 0x0000000407047825 */ /* 0x001fca00078e0204 */
[----:B--2---:R-:W-:Y:S01]  /*0150*/  STG.E desc[UR4][R4.64], R3 ;  /* 0x0000000304007986 */ /* 0x004fe2000c101904 */
[----:B------:R-:W-:Y:S05]  /*0160*/  EXIT ;  /* 0x000000000000794d */ /* 0x000fea0003800000 */
.L_x_0:
[----:B------:R-:W-:-:S00]  /*0170*/  BRA `(.L_x_0) ;  /* 0xfffffffc00fc7947 */ /* 0x000fc0000383ffff */
[----:B------:R-:W-:-:S00]  /*0180*/  NOP ;  /* 0x0000000000007918 */ /* 0x000fc00000000000 */
[----:B------:R-:W-:-:S00]  /*0190*/  NOP ;  /* 0x0000000000007918 */ /* 0x000fc00000000000 */
[----:B------:R-:W-:-:S00]  /*01a0*/  NOP ;  /* 0x0000000000007918 */ /* 0x000fc00000000000 */
[----:B------:R-:W-:-:S00]  /*01b0*/  NOP ;  /* 0x0000000000007918 */ /* 0x000fc00000000000 */
[----:B------:R-:W-:-:S00]  /*01c0*/  NOP ;  /* 0x0000000000007918 */ /* 0x000fc00000000000 */
[----:B------:R-:W-:-:S00]  /*01d0*/  NOP ;  /* 0x0000000000007918 */ /* 0x000fc00000000000 */
[----:B------:R-:W-:-:S00]  /*01e0*/  NOP ;  /* 0x0000000000007918 */ /* 0x000fc00000000000 */
[----:B------:R-:W-:-:S00]  /*01f0*/  NOP ;  /* 0x0000000000007918 */ /* 0x000fc00000000000 */
.L_x_1:


//--------------------- .nv.shared.reserved.0     --------------------------
	.section	.nv.shared.reserved.0,"aw",@nobits
	.weak		__nv_reservedSMEM_offset_0_alias
	.size		__nv_reservedSMEM_offset_0_alias, 0, 64
	.other		__nv_reservedSMEM_offset_0_alias,@"STO_CUDA_RESERVED_SHARED STV_DEFAULT"
__nv_reservedSMEM_offset_0_alias:
	.zero		0
	.zero		64


//--------------------- .nv.constant0._Z9transposePiS_ii --------------------------
	.section	.nv.constant0._Z9transposePiS_ii,"a",@progbits
	.sectionflags	@""
	.align	4
.nv.constant0._Z9transposePiS_ii:
	.zero		920


//--------------------- SYMBOLS --------------------------

	.type		.nv.reservedSmem.offset0,@object
	.size		.nv.reservedSmem.offset0,0x4
